//
// Generated by NVIDIA NVVM Compiler
//
// Compiler Build ID: CL-36424714
// Cuda compilation tools, release 13.0, V13.0.88
// Based on NVVM 20.0.0
//

.version 9.0
.target sm_100
.address_size 64

	// .globl	_Z2acPfPKiS1_S1_iiii

.visible .entry _Z2acPfPKiS1_S1_iiii(
	.param .u64 .ptr .align 1 _Z2acPfPKiS1_S1_iiii_param_0,
	.param .u64 .ptr .align 1 _Z2acPfPKiS1_S1_iiii_param_1,
	.param .u64 .ptr .align 1 _Z2acPfPKiS1_S1_iiii_param_2,
	.param .u64 .ptr .align 1 _Z2acPfPKiS1_S1_iiii_param_3,
	.param .u32 _Z2acPfPKiS1_S1_iiii_param_4,
	.param .u32 _Z2acPfPKiS1_S1_iiii_param_5,
	.param .u32 _Z2acPfPKiS1_S1_iiii_param_6,
	.param .u32 _Z2acPfPKiS1_S1_iiii_param_7
)
{
	.reg .pred 	%p<3>;
	.reg .b32 	%r<13>;
	.reg .b32 	%f<95>;
	.reg .b64 	%rd<5>;

	ld.param.u64 	%rd2, [_Z2acPfPKiS1_S1_iiii_param_0];
	ld.param.u32 	%r5, [_Z2acPfPKiS1_S1_iiii_param_4];
	ld.param.u32 	%r4, [_Z2acPfPKiS1_S1_iiii_param_7];
	cvta.to.global.u64 	%rd3, %rd2;
	mov.u32 	%r6, %ntid.x;
	mov.u32 	%r7, %ctaid.x;
	mov.u32 	%r8, %tid.x;
	mad.lo.s32 	%r9, %r6, %r7, %r8;
	mul.lo.s32 	%r10, %r5, %r9;
	mul.wide.s32 	%rd4, %r10, 4;
	add.s64 	%rd1, %rd3, %rd4;
	setp.lt.s32 	%p1, %r4, 1;
	@%p1 bra 	$L__BB0_4;
	ld.param.u32 	%r11, [_Z2acPfPKiS1_S1_iiii_param_7];
	ld.global.f32 	%f22, [%rd1];
	ld.global.f32 	%f93, [%rd1+20];
	ld.global.f32 	%f2, [%rd1+116];
	ld.global.f32 	%f23, [%rd1+24];
	ld.global.f32 	%f24, [%rd1+120];
	ld.global.f32 	%f25, [%rd1+12];
	ld.global.f32 	%f26, [%rd1+16];
	ld.global.f32 	%f27, [%rd1+60];
	ld.global.f32 	%f28, [%rd1+4];
	ld.global.f32 	%f29, [%rd1+64];
	ld.global.f32 	%f30, [%rd1+48];
	ld.global.f32 	%f31, [%rd1+76];
	ld.global.f32 	%f32, [%rd1+52];
	ld.global.f32 	%f33, [%rd1+44];
	ld.global.f32 	%f34, [%rd1+80];
	ld.global.f32 	%f35, [%rd1+56];
	ld.global.f32 	%f36, [%rd1+40];
	ld.global.f32 	%f37, [%rd1+36];
	ld.global.f32 	%f38, [%rd1+108];
	ld.global.f32 	%f39, [%rd1+112];
	ld.global.f32 	%f40, [%rd1+8];
	ld.global.f32 	%f41, [%rd1+100];
	ld.global.f32 	%f42, [%rd1+104];
	ld.global.f32 	%f43, [%rd1+28];
	ld.global.f32 	%f44, [%rd1+32];
	ld.global.f32 	%f3, [%rd1+84];
	ld.global.f32 	%f45, [%rd1+88];
	ld.global.f32 	%f46, [%rd1+68];
	ld.global.f32 	%f47, [%rd1+72];
	ld.global.f32 	%f4, [%rd1+92];
	ld.global.f32 	%f5, [%rd1+96];
	mul.f32 	%f6, %f23, %f24;
	mul.f32 	%f48, %f26, %f24;
	fma.rn.f32 	%f49, %f25, %f2, %f48;
	mul.f32 	%f50, %f22, %f27;
	mul.f32 	%f51, %f28, %f29;
	mul.f32 	%f52, %f51, %f22;
	mul.f32 	%f53, %f51, %f28;
	fma.rn.f32 	%f54, %f50, %f25, %f52;
	fma.rn.f32 	%f55, %f50, %f26, %f53;
	mul.f32 	%f56, %f33, %f34;
	mul.f32 	%f57, %f34, %f35;
	mul.f32 	%f58, %f37, %f34;
	mul.f32 	%f59, %f34, %f30;
	fma.rn.f32 	%f7, %f30, %f31, %f56;
	fma.rn.f32 	%f60, %f31, %f32, %f57;
	fma.rn.f32 	%f8, %f36, %f31, %f58;
	fma.rn.f32 	%f61, %f31, %f33, %f59;
	mul.f32 	%f9, %f54, %f38;
	mul.f32 	%f62, %f55, %f39;
	add.f32 	%f10, %f9, %f62;
	mul.f32 	%f63, %f40, %f41;
	mul.f32 	%f64, %f40, %f42;
	mul.f32 	%f65, %f63, %f43;
	mul.f32 	%f66, %f64, %f37;
	mul.f32 	%f67, %f63, %f44;
	mul.f32 	%f68, %f64, %f36;
	mul.f32 	%f69, %f66, %f22;
	mul.f32 	%f70, %f66, %f28;
	mul.f32 	%f71, %f68, %f22;
	mul.f32 	%f72, %f68, %f28;
	fma.rn.f32 	%f73, %f65, %f33, %f69;
	fma.rn.f32 	%f74, %f65, %f30, %f70;
	fma.rn.f32 	%f75, %f67, %f33, %f71;
	fma.rn.f32 	%f76, %f67, %f30, %f72;
	mul.f32 	%f77, %f49, %f45;
	mul.f32 	%f78, %f60, %f77;
	mul.f32 	%f79, %f61, %f77;
	mul.f32 	%f11, %f62, %f78;
	mul.f32 	%f12, %f62, %f79;
	mul.f32 	%f13, %f73, %f46;
	mul.f32 	%f14, %f74, %f46;
	mul.f32 	%f15, %f75, %f47;
	mul.f32 	%f16, %f76, %f47;
	neg.s32 	%r12, %r11;
$L__BB0_2:
	fma.rn.f32 	%f80, %f93, %f2, %f6;
	mul.f32 	%f81, %f80, %f3;
	mul.f32 	%f82, %f7, %f81;
	mul.f32 	%f83, %f8, %f81;
	mul.f32 	%f84, %f10, %f82;
	mul.f32 	%f85, %f10, %f83;
	fma.rn.f32 	%f86, %f9, %f82, %f11;
	fma.rn.f32 	%f87, %f9, %f83, %f12;
	mul.f32 	%f88, %f85, %f15;
	mul.f32 	%f89, %f16, %f87;
	fma.rn.f32 	%f90, %f84, %f13, %f88;
	fma.rn.f32 	%f91, %f14, %f86, %f89;
	mul.f32 	%f92, %f5, %f91;
	fma.rn.f32 	%f94, %f4, %f90, %f92;
	add.f32 	%f93, %f93, %f94;
	add.s32 	%r12, %r12, 1;
	setp.ne.s32 	%p2, %r12, 0;
	@%p2 bra 	$L__BB0_2;
	st.global.f32 	[%rd1+20], %f93;
$L__BB0_4:
	st.global.f32 	[%rd1], %f94;
	ret;

}


// ===== COMPILED SASS (sm_100) =====

	.target	sm_100

	.elftype	@"ET_EXEC"


//--------------------- .note.nv.tkinfo           --------------------------
	.section	.note.nv.tkinfo,"",@"SHT_NOTE"
	.sectionflags	@"SHF_NOTE_NV_TKINFO"
	.tkinfo
        /*0018*/ 	.word	0x00000002
        /*0030*/ 	.string	""
        /*0030*/ 	.string	"ptxas"
        /*0030*/ 	.string	"Cuda compilation tools, release 13.0, V13.0.88"
        /*0030*/ 	.string	"Build cuda_13.0.r13.0/compiler.36424714_0"
        /*0030*/ 	.string	"-arch sm_100 -m 64 "



//--------------------- .note.nv.cuinfo           --------------------------
	.section	.note.nv.cuinfo,"",@"SHT_NOTE"
	.sectionflags	@"SHF_NOTE_NV_CUINFO"
        /*0018*/ 	.short	0x0002
        /*001a*/ 	.short	0x0064
        /*001c*/ 	.short	0x0082
	.zero		2


//--------------------- .nv.info                  --------------------------
	.section	.nv.info,"",@"SHT_CUDA_INFO"
	.align	4


	//----- nvinfo : EIATTR_REGCOUNT
	.align		4
        /*0000*/ 	.byte	0x04, 0x2f
        /*0002*/ 	.short	(.L_1 - .L_0)
	.align		4
.L_0:
        /*0004*/ 	.word	index@(_Z2acPfPKiS1_S1_iiii)
        /*0008*/ 	.word	0x00000020


	//----- nvinfo : EIATTR_FRAME_SIZE
	.align		4
.L_1:
        /*000c*/ 	.byte	0x04, 0x11
        /*000e*/ 	.short	(.L_3 - .L_2)
	.align		4
.L_2:
        /*0010*/ 	.word	index@(_Z2acPfPKiS1_S1_iiii)
        /*0014*/ 	.word	0x00000000


	//----- nvinfo : EIATTR_MIN_STACK_SIZE
	.align		4
.L_3:
        /*0018*/ 	.byte	0x04, 0x12
        /*001a*/ 	.short	(.L_5 - .L_4)
	.align		4
.L_4:
        /*001c*/ 	.word	index@(_Z2acPfPKiS1_S1_iiii)
        /*0020*/ 	.word	0x00000000
.L_5:


//--------------------- .nv.compat                --------------------------
	.section	.nv.compat,"",@"SHT_CUDA_COMPAT_INFO"
	.align	4
        /*0000*/ 	.byte	0x02, 0x09, 0x00, 0x00, 0x02, 0x02, 0x01, 0x00, 0x02, 0x05, 0x05, 0x00, 0x03, 0x07, 0x01, 0x01
        /*0010*/ 	.byte	0x02, 0x03, 0x00, 0x00, 0x02, 0x06, 0x01, 0x00, 0x04, 0x0b, 0x08, 0x00, 0x09, 0x00, 0x00, 0x00
        /*0020*/ 	.byte	0x00, 0x00, 0x00, 0x00


//--------------------- .nv.info._Z2acPfPKiS1_S1_iiii --------------------------
	.section	.nv.info._Z2acPfPKiS1_S1_iiii,"",@"SHT_CUDA_INFO"
	.sectionflags	@""
	.align	4


	//----- nvinfo : EIATTR_CUDA_API_VERSION
	.align		4
        /*0000*/ 	.byte	0x04, 0x37
        /*0002*/ 	.short	(.L_7 - .L_6)
.L_6:
        /*0004*/ 	.word	0x00000082


	//----- nvinfo : EIATTR_KPARAM_INFO
	.align		4
.L_7:
        /*0008*/ 	.byte	0x04, 0x17
        /*000a*/ 	.short	(.L_9 - .L_8)
.L_8:
        /*000c*/ 	.word	0x00000000
        /*0010*/ 	.short	0x0007
        /*0012*/ 	.short	0x002c
        /*0014*/ 	.byte	0x00, 0xf0, 0x11, 0x00


	//----- nvinfo : EIATTR_KPARAM_INFO
	.align		4
.L_9:
        /*0018*/ 	.byte	0x04, 0x17
        /*001a*/ 	.short	(.L_11 - .L_10)
.L_10:
        /*001c*/ 	.word	0x00000000
        /*0020*/ 	.short	0x0006
        /*0022*/ 	.short	0x0028
        /*0024*/ 	.byte	0x00, 0xf0, 0x11, 0x00


	//----- nvinfo : EIATTR_KPARAM_INFO
	.align		4
.L_11:
        /*0028*/ 	.byte	0x04, 0x17
        /*002a*/ 	.short	(.L_13 - .L_12)
.L_12:
        /*002c*/ 	.word	0x00000000
        /*0030*/ 	.short	0x0005
        /*0032*/ 	.short	0x0024
        /*0034*/ 	.byte	0x00, 0xf0, 0x11, 0x00


	//----- nvinfo : EIATTR_KPARAM_INFO
	.align		4
.L_13:
        /*0038*/ 	.byte	0x04, 0x17
        /*003a*/ 	.short	(.L_15 - .L_14)
.L_14:
        /*003c*/ 	.word	0x00000000
        /*0040*/ 	.short	0x0004
        /*0042*/ 	.short	0x0020
        /*0044*/ 	.byte	0x00, 0xf0, 0x11, 0x00


	//----- nvinfo : EIATTR_KPARAM_INFO
	.align		4
.L_15:
        /*0048*/ 	.byte	0x04, 0x17
        /*004a*/ 	.short	(.L_17 - .L_16)
.L_16:
        /*004c*/ 	.word	0x00000000
        /*0050*/ 	.short	0x0003
        /*0052*/ 	.short	0x0018
        /*0054*/ 	.byte	0x00, 0xf5, 0x21, 0x00


	//----- nvinfo : EIATTR_KPARAM_INFO
	.align		4
.L_17:
        /*0058*/ 	.byte	0x04, 0x17
        /*005a*/ 	.short	(.L_19 - .L_18)
.L_18:
        /*005c*/ 	.word	0x00000000
        /*0060*/ 	.short	0x0002
        /*0062*/ 	.short	0x0010
        /*0064*/ 	.byte	0x00, 0xf5, 0x21, 0x00


	//----- nvinfo : EIATTR_KPARAM_INFO
	.align		4
.L_19:
        /*0068*/ 	.byte	0x04, 0x17
        /*006a*/ 	.short	(.L_21 - .L_20)
.L_20:
        /*006c*/ 	.word	0x00000000
        /*0070*/ 	.short	0x0001
        /*0072*/ 	.short	0x0008
        /*0074*/ 	.byte	0x00, 0xf5, 0x21, 0x00


	//----- nvinfo : EIATTR_KPARAM_INFO
	.align		4
.L_21:
        /*0078*/ 	.byte	0x04, 0x17
        /*007a*/ 	.short	(.L_23 - .L_22)
.L_22:
        /*007c*/ 	.word	0x00000000
        /*0080*/ 	.short	0x0000
        /*0082*/ 	.short	0x0000
        /*0084*/ 	.byte	0x00, 0xf5, 0x21, 0x00


	//----- nvinfo : EIATTR_SPARSE_MMA_MASK
	.align		4
.L_23:
        /*0088*/ 	.byte	0x03, 0x50
        /*008a*/ 	.short	0x0000


	//----- nvinfo : EIATTR_MAXREG_COUNT
	.align		4
        /*008c*/ 	.byte	0x03, 0x1b
        /*008e*/ 	.short	0x00ff


	//----- nvinfo : EIATTR_MERCURY_ISA_VERSION
	.align		4
        /*0090*/ 	.byte	0x03, 0x5f
        /*0092*/ 	.short	0x0101


	//----- nvinfo : EIATTR_VRC_CTA_INIT_COUNT
	.align		4
        /*0094*/ 	.byte	0x02, 0x4a
	.zero		1
	.zero		1


	//----- nvinfo : EIATTR_EXIT_INSTR_OFFSETS
	.align		4
        /*0098*/ 	.byte	0x04, 0x1c
        /*009a*/ 	.short	(.L_25 - .L_24)


	//   ....[0]....
.L_24:
        /*009c*/ 	.word	0x00000d70


	//----- nvinfo : EIATTR_CBANK_PARAM_SIZE
	.align		4
.L_25:
        /*00a0*/ 	.byte	0x03, 0x19
        /*00a2*/ 	.short	0x0030


	//----- nvinfo : EIATTR_PARAM_CBANK
	.align		4
        /*00a4*/ 	.byte	0x04, 0x0a
        /*00a6*/ 	.short	(.L_27 - .L_26)
	.align		4
.L_26:
        /*00a8*/ 	.word	index@(.nv.constant0._Z2acPfPKiS1_S1_iiii)
        /*00ac*/ 	.short	0x0380
        /*00ae*/ 	.short	0x0030


	//----- nvinfo : EIATTR_SW_WAR
	.align		4
.L_27:
        /*00b0*/ 	.byte	0x04, 0x36
        /*00b2*/ 	.short	(.L_29 - .L_28)
.L_28:
        /*00b4*/ 	.word	0x00000008
.L_29:


//--------------------- .nv.callgraph             --------------------------
	.section	.nv.callgraph,"",@"SHT_CUDA_CALLGRAPH"
	.align	4
	.sectionentsize	8
	.align		4
        /*0000*/ 	.word	0x00000000
	.align		4
        /*0004*/ 	.word	0xffffffff
	.align		4
        /*0008*/ 	.word	0x00000000
	.align		4
        /*000c*/ 	.word	0xfffffffe
	.align		4
        /*0010*/ 	.word	0x00000000
	.align		4
        /*0014*/ 	.word	0xfffffffd
	.align		4
        /*0018*/ 	.word	0x00000000
	.align		4
        /*001c*/ 	.word	0xfffffffc


//--------------------- .text._Z2acPfPKiS1_S1_iiii --------------------------
	.section	.text._Z2acPfPKiS1_S1_iiii,"ax",@progbits
	.align	128
        .global         _Z2acPfPKiS1_S1_iiii
        .type           _Z2acPfPKiS1_S1_iiii,@function
        .size           _Z2acPfPKiS1_S1_iiii,(.L_x_7 - _Z2acPfPKiS1_S1_iiii)
        .other          _Z2acPfPKiS1_S1_iiii,@"STO_CUDA_ENTRY STV_DEFAULT"
_Z2acPfPKiS1_S1_iiii:
.text._Z2acPfPKiS1_S1_iiii:
[----:B------:R-:W-:Y:S01]  /*0000*/  LDC R1, c[0x0][0x37c] ;  /* 0x0000df00ff017b82 */ /* 0x000fe20000000800 */
[----:B------:R-:W0:Y:S01]  /*0010*/  S2R R0, SR_CTAID.X ;  /* 0x0000000000007919 */ /* 0x000e220000002500 */
[----:B------:R-:W1:Y:S06]  /*0020*/  LDCU UR4, c[0x0][0x3ac] ;  /* 0x00007580ff0477ac */ /* 0x000e6c0008000800 */
[----:B------:R-:W2:Y:S01]  /*0030*/  LDC.64 R2, c[0x0][0x380] ;  /* 0x0000e000ff027b82 */ /* 0x000ea20000000a00 */
[----:B------:R-:W0:Y:S01]  /*0040*/  S2R R5, SR_TID.X ;  /* 0x0000000000057919 */ /* 0x000e220000002100 */
[----:B------:R-:W0:Y:S01]  /*0050*/  LDCU UR5, c[0x0][0x360] ;  /* 0x00006c00ff0577ac */ /* 0x000e220008000800 */
[----:B------:R-:W3:Y:S01]  /*0060*/  LDCU UR8, c[0x0][0x3a0] ;  /* 0x00007400ff0877ac */ /* 0x000ee20008000800 */
[----:B------:R-:W4:Y:S01]  /*0070*/  LDCU.64 UR6, c[0x0][0x358] ;  /* 0x00006b00ff0677ac */ /* 0x000f220008000a00 */
[----:B-1----:R-:W-:Y:S01]  /*0080*/  UISETP.GE.AND UP0, UPT, UR4, 0x1, UPT ;  /* 0x000000010400788c */ /* 0x002fe2000bf06270 */
[----:B0-----:R-:W-:-:S04]  /*0090*/  IMAD R0, R0, UR5, R5 ;  /* 0x0000000500007c24 */ /* 0x001fc8000f8e0205 */
[----:B---3--:R-:W-:-:S04]  /*00a0*/  IMAD R5, R0, UR8, RZ ;  /* 0x0000000800057c24 */ /* 0x008fc8000f8e02ff */
[----:B--2---:R-:W-:Y:S01]  /*00b0*/  IMAD.WIDE R2, R5, 0x4, R2 ;  /* 0x0000000405027825 */ /* 0x004fe200078e0202 */
[----:B----4-:R-:W-:Y:S06]  /*00c0*/  BRA.U !UP0, `(.L_x_0) ;  /* 0x0000000d08247547 */ /* 0x010fec000b800000 */
[----:B------:R-:W2:Y:S04]  /*00d0*/  LDG.E R10, desc[UR6][R2.64+0x8] ;  /* 0x00000806020a7981 */ /* 0x000ea8000c1e1900 */
[----:B------:R-:W2:Y:S04]  /*00e0*/  LDG.E R5, desc[UR6][R2.64+0x64] ;  /* 0x0000640602057981 */ /* 0x000ea8000c1e1900 */
[----:B------:R-:W3:Y:S04]  /*00f0*/  LDG.E R15, desc[UR6][R2.64+0x68] ;  /* 0x00006806020f7981 */ /* 0x000ee8000c1e1900 */
[----:B------:R-:W4:Y:S04]  /*0100*/  LDG.E R6, desc[UR6][R2.64+0x4] ;  /* 0x0000040602067981 */ /* 0x000f28000c1e1900 */
        /* <DEDUP_REMOVED lines=15> */
[----:B------:R0:W5:Y:S01]  /*0200*/  LDG.E R24, desc[UR6][R2.64+0x60] ;  /* 0x0000600602187981 */ /* 0x000162000c1e1900 */
[C---:B--2---:R-:W-:Y:S01]  /*0210*/  FMUL R5, R10.reuse, R5 ;  /* 0x000000050a057220 */ /* 0x044fe20000400000 */
[----:B---3--:R-:W-:Y:S01]  /*0220*/  FMUL R10, R10, R15 ;  /* 0x0000000f0a0a7220 */ /* 0x008fe20000400000 */
[----:B----4-:R-:W-:Y:S01]  /*0230*/  FMUL R25, R6, R11 ;  /* 0x0000000b06197220 */ /* 0x010fe20000400000 */
[----:B------:R-:W-:-:S02]  /*0240*/  FMUL R11, R18, R13 ;  /* 0x0000000d120b7220 */ /* 0x000fc40000400000 */
[-C--:B------:R-:W-:Y:S01]  /*0250*/  FMUL R13, R13, R10.reuse ;  /* 0x0000000a0d0d7220 */ /* 0x080fe20000400000 */
[----:B------:R-:W-:-:S03]  /*0260*/  FMUL R15, R7, R10 ;  /* 0x0000000a070f7220 */ /* 0x000fc60000400000 */
[-C--:B------:R-:W-:Y:S01]  /*0270*/  FMUL R10, R6, R13.reuse ;  /* 0x0000000d060a7220 */ /* 0x080fe20000400000 */
[C---:B------:R-:W-:Y:S01]  /*0280*/  FMUL R14, R20.reuse, R13 ;  /* 0x0000000d140e7220 */ /* 0x040fe20000400000 */
[----:B------:R-:W-:Y:S01]  /*0290*/  FMUL R22, R20, R25 ;  /* 0x0000001914167220 */ /* 0x000fe20000400000 */
[----:B------:R-:W2:Y:S01]  /*02a0*/  LDG.E R13, desc[UR6][R2.64+0x78] ;  /* 0x00007806020d7981 */ /* 0x000ea2000c1e1900 */
[----:B------:R-:W-:Y:S01]  /*02b0*/  FMUL R12, R6, R15 ;  /* 0x0000000f060c7220 */ /* 0x000fe20000400000 */
[C---:B------:R-:W-:Y:S01]  /*02c0*/  FMUL R23, R20.reuse, R23 ;  /* 0x0000001714177220 */ /* 0x040fe20000400000 */
[----:B------:R-:W-:Y:S01]  /*02d0*/  FMUL R20, R20, R15 ;  /* 0x0000000f14147220 */ /* 0x000fe20000400000 */
[----:B------:R-:W-:Y:S01]  /*02e0*/  FMUL R25, R6, R25 ;  /* 0x0000001906197220 */ /* 0x000fe20000400000 */
[-C--:B------:R-:W-:Y:S02]  /*02f0*/  FMUL R15, R4, R5.reuse ;  /* 0x00000005040f7220 */ /* 0x080fe40000400000 */
[----:B------:R-:W3:Y:S01]  /*0300*/  LDG.E R4, desc[UR6][R2.64+0x74] ;  /* 0x0000740602047981 */ /* 0x000ee2000c1e1900 */
[----:B------:R-:W-:Y:S01]  /*0310*/  FMUL R6, R0, R5 ;  /* 0x0000000500067220 */ /* 0x000fe20000400000 */
[----:B------:R-:W-:-:S02]  /*0320*/  FFMA R0, R16, R7, R11 ;  /* 0x0000000710007223 */ /* 0x000fc4000000000b */
[----:B------:R-:W4:Y:S01]  /*0330*/  LDG.E R7, desc[UR6][R2.64+0x58] ;  /* 0x0000580602077981 */ /* 0x000f22000c1e1900 */
[CC--:B------:R-:W-:Y:S01]  /*0340*/  FMUL R5, R21.reuse, R18.reuse ;  /* 0x0000001215057220 */ /* 0x0c0fe20000400000 */
[-C--:B------:R-:W-:Y:S01]  /*0350*/  FFMA R11, R21, R15.reuse, R20 ;  /* 0x0000000f150b7223 */ /* 0x080fe20000000014 */
[C---:B------:R-:W-:Y:S01]  /*0360*/  FFMA R12, R19.reuse, R15, R12 ;  /* 0x0000000f130c7223 */ /* 0x040fe2000000000c */
[----:B------:R-:W-:Y:S01]  /*0370*/  FMUL R29, R19, R18 ;  /* 0x00000012131d7220 */ /* 0x000fe20000400000 */
[----:B------:R-:W4:Y:S01]  /*0380*/  LDG.E R15, desc[UR6][R2.64+0x6c] ;  /* 0x00006c06020f7981 */ /* 0x000f22000c1e1900 */
[----:B------:R-:W-:-:S03]  /*0390*/  FMUL R26, R18, R27 ;  /* 0x0000001b121a7220 */ /* 0x000fc60000400000 */
[----:B------:R-:W4:Y:S01]  /*03a0*/  LDG.E R18, desc[UR6][R2.64+0x70] ;  /* 0x0000700602127981 */ /* 0x000f22000c1e1900 */
[-C--:B------:R-:W-:Y:S01]  /*03b0*/  FFMA R14, R21, R6.reuse, R14 ;  /* 0x00000006150e7223 */ /* 0x080fe2000000000e */
[C---:B------:R-:W-:Y:S01]  /*03c0*/  FFMA R10, R19.reuse, R6, R10 ;  /* 0x00000006130a7223 */ /* 0x040fe2000000000a */
[----:B------:R-:W-:Y:S01]  /*03d0*/  FFMA R5, R19, R16, R5 ;  /* 0x0000001013057223 */ /* 0x000fe20000000005 */
[----:B------:R-:W4:Y:S01]  /*03e0*/  LDG.E R6, desc[UR6][R2.64+0x18] ;  /* 0x0000180602067981 */ /* 0x000f22000c1e1900 */
[----:B------:R-:W-:-:S03]  /*03f0*/  FFMA R21, R16, R21, R29 ;  /* 0x0000001510157223 */ /* 0x000fc6000000001d */
[----:B------:R-:W4:Y:S01]  /*0400*/  LDG.E R19, desc[UR6][R2.64+0x44] ;  /* 0x0000440602137981 */ /* 0x000f22000c1e1900 */
[----:B------:R-:W-:-:S03]  /*0410*/  FFMA R22, R9, R23, R22 ;  /* 0x0000001709167223 */ /* 0x000fc60000000016 */
[----:B------:R-:W4:Y:S01]  /*0420*/  LDG.E R20, desc[UR6][R2.64+0x48] ;  /* 0x0000480602147981 */ /* 0x000f22000c1e1900 */
[----:B------:R-:W-:Y:S01]  /*0430*/  FFMA R25, R8, R23, R25 ;  /* 0x0000001708197223 */ /* 0x000fe20000000019 */
[----:B------:R-:W-:Y:S02]  /*0440*/  FFMA R26, R16, R17, R26 ;  /* 0x00000011101a7223 */ /* 0x000fe4000000001a */
[----:B------:R0:W5:Y:S04]  /*0450*/  LDG.E R17, desc[UR6][R2.64+0x14] ;  /* 0x0000140602117981 */ /* 0x000168000c1e1900 */
[----:B------:R0:W5:Y:S04]  /*0460*/  LDG.E R16, desc[UR6][R2.64+0x54] ;  /* 0x0000540602107981 */ /* 0x000168000c1e1900 */
[----:B------:R0:W5:Y:S01]  /*0470*/  LDG.E R23, desc[UR6][R2.64+0x5c] ;  /* 0x00005c0602177981 */ /* 0x000162000c1e1900 */
[----:B------:R-:W-:-:S04]  /*0480*/  UIADD3 UR4, UPT, UPT, -UR4, URZ, URZ ;  /* 0x000000ff04047290 */ /* 0x000fc8000fffe1ff */
[----:B------:R-:W-:Y:S01]  /*0490*/  UISETP.GE.AND UP0, UPT, UR4, URZ, UPT ;  /* 0x000000ff0400728c */ /* 0x000fe2000bf06270 */
[----:B--2---:R-:W-:-:S04]  /*04a0*/  FMUL R27, R13, R8 ;  /* 0x000000080d1b7220 */ /* 0x004fc80000400000 */
[----:B---3--:R-:W-:-:S04]  /*04b0*/  FFMA R8, R4, R9, R27 ;  /* 0x0000000904087223 */ /* 0x008fc8000000001b */
[----:B----4-:R-:W-:-:S04]  /*04c0*/  FMUL R7, R7, R8 ;  /* 0x0000000807077220 */ /* 0x010fc80000400000 */
[-C--:B------:R-:W-:Y:S01]  /*04d0*/  FMUL R26, R26, R7.reuse ;  /* 0x000000071a1a7220 */ /* 0x080fe20000400000 */
[----:B------:R-:W-:Y:S01]  /*04e0*/  FMUL R21, R21, R7 ;  /* 0x0000000715157220 */ /* 0x000fe20000400000 */
[----:B------:R-:W-:Y:S01]  /*04f0*/  FMUL R15, R15, R22 ;  /* 0x000000160f0f7220 */ /* 0x000fe20000400000 */
[----:B------:R-:W-:Y:S01]  /*0500*/  FMUL R18, R18, R25 ;  /* 0x0000001912127220 */ /* 0x000fe20000400000 */
[----:B------:R-:W-:-:S03]  /*0510*/  FMUL R13, R6, R13 ;  /* 0x0000000d060d7220 */ /* 0x000fc60000400000 */
[C---:B------:R-:W-:Y:S01]  /*0520*/  FMUL R26, R18.reuse, R26 ;  /* 0x0000001a121a7220 */ /* 0x040fe20000400000 */
[----:B------:R-:W-:Y:S01]  /*0530*/  FMUL R6, R18, R21 ;  /* 0x0000001512067220 */ /* 0x000fe20000400000 */
[----:B------:R-:W-:Y:S01]  /*0540*/  FADD R7, R15, R18 ;  /* 0x000000120f077221 */ /* 0x000fe20000000000 */
[C---:B------:R-:W-:Y:S01]  /*0550*/  FMUL R14, R19.reuse, R14 ;  /* 0x0000000e130e7220 */ /* 0x040fe20000400000 */
[----:B------:R-:W-:Y:S01]  /*0560*/  FMUL R10, R19, R10 ;  /* 0x0000000a130a7220 */ /* 0x000fe20000400000 */
[C---:B------:R-:W-:Y:S01]  /*0570*/  FMUL R11, R20.reuse, R11 ;  /* 0x0000000b140b7220 */ /* 0x040fe20000400000 */
[----:B------:R-:W-:Y:S01]  /*0580*/  FMUL R12, R20, R12 ;  /* 0x0000000c140c7220 */ /* 0x000fe20000400000 */
[----:B0-----:R-:W-:Y:S06]  /*0590*/  BRA.U UP0, `(.L_x_1) ;  /* 0x0000000500a47547 */ /* 0x001fec000b800000 */
[----:B------:R-:W-:Y:S02]  /*05a0*/  UIADD3 UR5, UPT, UPT, -UR4, URZ, URZ ;  /* 0x000000ff04057290 */ /* 0x000fe4000fffe1ff */
[----:B------:R-:W-:Y:S02]  /*05b0*/  UPLOP3.LUT UP0, UPT, UPT, UPT, UPT, 0x80, 0x8 ;  /* 0x000000000008789c */ /* 0x000fe40003f0f070 */
[----:B------:R-:W-:-:S09]  /*05c0*/  UISETP.GT.AND UP1, UPT, UR5, 0x3, UPT ;  /* 0x000000030500788c */ /* 0x000fd2000bf24270 */
[----:B------:R-:W-:Y:S05]  /*05d0*/  BRA.U !UP1, `(.L_x_2) ;  /* 0x0000000509007547 */ /* 0x000fea000b800000 */
[----:B------:R-:W-:-:S11]  /*05e0*/  UPLOP3.LUT UP0, UPT, UPT, UPT, UPT, 0x40, 0x4 ;  /* 0x000000000004789c */ /* 0x000fd60003f0e870 */
.L_x_3:
[----:B-----5:R-:W-:Y:S01]  /*05f0*/  FFMA R9, R4, R17, R13 ;  /* 0x0000001104097223 */ /* 0x020fe2000000000d */
[----:B------:R-:W-:-:S03]  /*0600*/  UIADD3 UR4, UPT, UPT, UR4, 0x4, URZ ;  /* 0x0000000404047890 */ /* 0x000fc6000fffe0ff */
[----:B------:R-:W-:Y:S01]  /*0610*/  FMUL R9, R16, R9 ;  /* 0x0000000910097220 */ /* 0x000fe20000400000 */
[----:B------:R-:W-:-:S03]  /*0620*/  UISETP.GE.AND UP1, UPT, UR4, -0x3, UPT ;  /* 0xfffffffd0400788c */ /* 0x000fc6000bf26270 */
[-C--:B------:R-:W-:Y:S01]  /*0630*/  FMUL R8, R0, R9.reuse ;  /* 0x0000000900087220 */ /* 0x080fe20000400000 */
[----:B------:R-:W-:-:S03]  /*0640*/  FMUL R9, R5, R9 ;  /* 0x0000000905097220 */ /* 0x000fc60000400000 */
[-C--:B------:R-:W-:Y:S01]  /*0650*/  FFMA R21, R15, R8.reuse, R6 ;  /* 0x000000080f157223 */ /* 0x080fe20000000006 */
[----:B------:R-:W-:Y:S01]  /*0660*/  FMUL R8, R7, R8 ;  /* 0x0000000807087220 */ /* 0x000fe20000400000 */
[-C--:B------:R-:W-:Y:S01]  /*0670*/  FFMA R19, R15, R9.reuse, R26 ;  /* 0x000000090f137223 */ /* 0x080fe2000000001a */
[----:B------:R-:W-:Y:S01]  /*0680*/  FMUL R9, R7, R9 ;  /* 0x0000000907097220 */ /* 0x000fe20000400000 */
[----:B------:R-:W-:Y:S01]  /*0690*/  FMUL R25, R12, R21 ;  /* 0x000000150c197220 */ /* 0x000fe20000400000 */
[----:B------:R-:W-:-:S03]  /*06a0*/  FMUL R21, R11, R8 ;  /* 0x000000080b157220 */ /* 0x000fc60000400000 */
[----:B------:R-:W-:Y:S01]  /*06b0*/  FFMA R19, R10, R19, R25 ;  /* 0x000000130a137223 */ /* 0x000fe20000000019 */
[----:B------:R-:W-:-:S03]  /*06c0*/  FFMA R8, R14, R9, R21 ;  /* 0x000000090e087223 */ /* 0x000fc60000000015 */
[----:B------:R-:W-:-:S04]  /*06d0*/  FMUL R18, R24, R19 ;  /* 0x0000001318127220 */ /* 0x000fc80000400000 */
[----:B------:R-:W-:-:S04]  /*06e0*/  FFMA R8, R23, R8, R18 ;  /* 0x0000000817087223 */ /* 0x000fc80000000012 */
[----:B------:R-:W-:-:S04]  /*06f0*/  FADD R17, R8, R17 ;  /* 0x0000001108117221 */ /* 0x000fc80000000000 */
[----:B------:R-:W-:-:S04]  /*0700*/  FFMA R9, R4, R17, R13 ;  /* 0x0000001104097223 */ /* 0x000fc8000000000d */
[----:B------:R-:W-:-:S04]  /*0710*/  FMUL R9, R16, R9 ;  /* 0x0000000910097220 */ /* 0x000fc80000400000 */
        /* <DEDUP_REMOVED lines=42> */
[----:B------:R-:W-:Y:S01]  /*09c0*/  FADD R17, R17, R8 ;  /* 0x0000000811117221 */ /* 0x000fe20000000000 */
[----:B------:R-:W-:Y:S06]  /*09d0*/  BRA.U !UP1, `(.L_x_3) ;  /* 0xfffffffd09047547 */ /* 0x000fec000b83ffff */
.L_x_2:
[----:B------:R-:W-:-:S04]  /*09e0*/  UIADD3 UR5, UPT, UPT, -UR4, URZ, URZ ;  /* 0x000000ff04057290 */ /* 0x000fc8000fffe1ff */
[----:B------:R-:W-:-:S09]  /*09f0*/  UISETP.GT.AND UP1, UPT, UR5, 0x1, UPT ;  /* 0x000000010500788c */ /* 0x000fd2000bf24270 */
[----:B------:R-:W-:Y:S05]  /*0a00*/  BRA.U !UP1, `(.L_x_4) ;  /* 0x0000000109807547 */ /* 0x000fea000b800000 */
[----:B-----5:R-:W-:Y:S01]  /*0a10*/  FFMA R9, R4, R17, R13 ;  /* 0x0000001104097223 */ /* 0x020fe2000000000d */
[----:B------:R-:W-:Y:S02]  /*0a20*/  UPLOP3.LUT UP0, UPT, UPT, UPT, UPT, 0x40, 0x4 ;  /* 0x000000000004789c */ /* 0x000fe40003f0e870 */
[----:B------:R-:W-:Y:S01]  /*0a30*/  UIADD3 UR4, UPT, UPT, UR4, 0x2, URZ ;  /* 0x0000000204047890 */ /* 0x000fe2000fffe0ff */
        /* <DEDUP_REMOVED lines=28> */
[----:B------:R-:W-:-:S07]  /*0c00*/  FADD R17, R17, R8 ;  /* 0x0000000811117221 */ /* 0x000fce0000000000 */
.L_x_4:
[----:B------:R-:W-:-:S09]  /*0c10*/  UISETP.NE.OR UP0, UPT, UR4, URZ, UP0 ;  /* 0x000000ff0400728c */ /* 0x000fd20008705670 */
[----:B------:R-:W-:Y:S05]  /*0c20*/  BRA.U !UP0, `(.L_x_5) ;  /* 0x0000000108487547 */ /* 0x000fea000b800000 */
.L_x_1:
[----:B-----5:R-:W-:Y:S01]  /*0c30*/  FFMA R9, R4, R17, R13 ;  /* 0x0000001104097223 */ /* 0x020fe2000000000d */
[----:B------:R-:W-:-:S03]  /*0c40*/  UIADD3 UR4, UPT, UPT, UR4, 0x1, URZ ;  /* 0x0000000104047890 */ /* 0x000fc6000fffe0ff */
[----:B------:R-:W-:Y:S01]  /*0c50*/  FMUL R9, R16, R9 ;  /* 0x0000000910097220 */ /* 0x000fe20000400000 */
[----:B------:R-:W-:-:S03]  /*0c60*/  UISETP.NE.AND UP0, UPT, UR4, URZ, UPT ;  /* 0x000000ff0400728c */ /* 0x000fc6000bf05270 */
        /* <DEDUP_REMOVED lines=13> */
[----:B------:R-:W-:Y:S06]  /*0d40*/  BRA.U UP0, `(.L_x_1) ;  /* 0xfffffffd00b87547 */ /* 0x000fec000b83ffff */
.L_x_5:
[----:B-----5:R0:W-:Y:S02]  /*0d50*/  STG.E desc[UR6][R2.64+0x14], R17 ;  /* 0x0000141102007986 */ /* 0x0201e4000c101906 */
.L_x_0:
[----:B------:R-:W-:Y:S01]  /*0d60*/  STG.E desc[UR6][R2.64], R8 ;  /* 0x0000000802007986 */ /* 0x000fe2000c101906 */
[----:B------:R-:W-:Y:S05]  /*0d70*/  EXIT ;  /* 0x000000000000794d */ /* 0x000fea0003800000 */
.L_x_6:
[----:B------:R-:W-:-:S00]  /*0d80*/  BRA `(.L_x_6) ;  /* 0xfffffffc00fc7947 */ /* 0x000fc0000383ffff */
[----:B------:R-:W-:-:S00]  /*0d90*/  NOP ;  /* 0x0000000000007918 */ /* 0x000fc00000000000 */
        /* <DEDUP_REMOVED lines=14> */
.L_x_7:


//--------------------- .nv.shared.reserved.0     --------------------------
	.section	.nv.shared.reserved.0,"aw",@nobits
	.weak		__nv_reservedSMEM_offset_0_alias
	.size		__nv_reservedSMEM_offset_0_alias, 0, 64
	.other		__nv_reservedSMEM_offset_0_alias,@"STO_CUDA_RESERVED_SHARED STV_DEFAULT"
__nv_reservedSMEM_offset_0_alias:
	.zero		0
	.zero		64


//--------------------- .nv.constant0._Z2acPfPKiS1_S1_iiii --------------------------
	.section	.nv.constant0._Z2acPfPKiS1_S1_iiii,"a",@progbits
	.sectionflags	@""
	.align	4
.nv.constant0._Z2acPfPKiS1_S1_iiii:
	.zero		944


//--------------------- SYMBOLS --------------------------

	.type		.nv.reservedSmem.offset0,@object
	.size		.nv.reservedSmem.offset0,0x4
